//
// Generated by NVIDIA NVVM Compiler
//
// Compiler Build ID: CL-36424714
// Cuda compilation tools, release 13.0, V13.0.88
// Based on NVVM 20.0.0
//

.version 9.0
.target sm_100
.address_size 64

	// .globl	assign_closest_saturated_to_unresolved

.visible .entry assign_closest_saturated_to_unresolved(
	.param .u64 .ptr .align 1 assign_closest_saturated_to_unresolved_param_0,
	.param .u64 .ptr .align 1 assign_closest_saturated_to_unresolved_param_1,
	.param .u64 .ptr .align 1 assign_closest_saturated_to_unresolved_param_2,
	.param .u64 .ptr .align 1 assign_closest_saturated_to_unresolved_param_3,
	.param .u64 .ptr .align 1 assign_closest_saturated_to_unresolved_param_4,
	.param .u32 assign_closest_saturated_to_unresolved_param_5,
	.param .u32 assign_closest_saturated_to_unresolved_param_6,
	.param .u32 assign_closest_saturated_to_unresolved_param_7
)
{
	.reg .pred 	%p<29>;
	.reg .b32 	%r<98>;
	.reg .b32 	%f<136>;
	.reg .b64 	%rd<59>;

	ld.param.u64 	%rd10, [assign_closest_saturated_to_unresolved_param_0];
	ld.param.u64 	%rd7, [assign_closest_saturated_to_unresolved_param_1];
	ld.param.u64 	%rd11, [assign_closest_saturated_to_unresolved_param_2];
	ld.param.u64 	%rd8, [assign_closest_saturated_to_unresolved_param_3];
	ld.param.u64 	%rd9, [assign_closest_saturated_to_unresolved_param_4];
	ld.param.u32 	%r30, [assign_closest_saturated_to_unresolved_param_5];
	ld.param.u32 	%r28, [assign_closest_saturated_to_unresolved_param_6];
	ld.param.u32 	%r29, [assign_closest_saturated_to_unresolved_param_7];
	cvta.to.global.u64 	%rd1, %rd11;
	cvta.to.global.u64 	%rd2, %rd10;
	mov.u32 	%r31, %ctaid.x;
	mov.u32 	%r32, %ntid.x;
	mov.u32 	%r33, %tid.x;
	mad.lo.s32 	%r1, %r31, %r32, %r33;
	setp.ge.s32 	%p1, %r1, %r30;
	@%p1 bra 	$L__BB0_19;
	cvta.to.global.u64 	%rd12, %rd7;
	mul.wide.s32 	%rd13, %r1, 4;
	add.s64 	%rd14, %rd12, %rd13;
	ld.global.nc.u32 	%r2, [%rd14];
	shl.b32 	%r34, %r2, 1;
	mul.wide.s32 	%rd15, %r34, 4;
	add.s64 	%rd16, %rd2, %rd15;
	ld.global.nc.f32 	%f1, [%rd16];
	ld.global.nc.f32 	%f2, [%rd16+4];
	setp.lt.s32 	%p2, %r28, 1;
	mov.f32 	%f134, 0fBF800000;
	@%p2 bra 	$L__BB0_14;
	and.b32  	%r3, %r28, 7;
	setp.lt.u32 	%p3, %r28, 8;
	mov.f32 	%f135, 0f7F7FFFFF;
	mov.b32 	%r94, -1;
	mov.b32 	%r86, 0;
	@%p3 bra 	$L__BB0_5;
	and.b32  	%r86, %r28, 2147483640;
	neg.s32 	%r95, %r86;
	add.s64 	%rd58, %rd1, 16;
	mov.f32 	%f135, 0f7F7FFFFF;
	mov.b32 	%r94, -1;
$L__BB0_4:
	.pragma "nounroll";
	ld.global.nc.u32 	%r39, [%rd58+-16];
	shl.b32 	%r40, %r39, 1;
	mul.wide.s32 	%rd17, %r40, 4;
	add.s64 	%rd18, %rd2, %rd17;
	ld.global.nc.f32 	%f15, [%rd18];
	ld.global.nc.f32 	%f16, [%rd18+4];
	sub.f32 	%f17, %f1, %f15;
	abs.f32 	%f18, %f17;
	sub.f32 	%f19, %f2, %f16;
	abs.f32 	%f20, %f19;
	add.f32 	%f21, %f18, %f20;
	setp.lt.f32 	%p4, %f21, %f135;
	selp.f32 	%f22, %f21, %f135, %p4;
	selp.b32 	%r41, %r39, %r94, %p4;
	ld.global.nc.u32 	%r42, [%rd58+-12];
	shl.b32 	%r43, %r42, 1;
	mul.wide.s32 	%rd19, %r43, 4;
	add.s64 	%rd20, %rd2, %rd19;
	ld.global.nc.f32 	%f23, [%rd20];
	ld.global.nc.f32 	%f24, [%rd20+4];
	sub.f32 	%f25, %f1, %f23;
	abs.f32 	%f26, %f25;
	sub.f32 	%f27, %f2, %f24;
	abs.f32 	%f28, %f27;
	add.f32 	%f29, %f26, %f28;
	setp.lt.f32 	%p5, %f29, %f22;
	selp.f32 	%f30, %f29, %f22, %p5;
	selp.b32 	%r44, %r42, %r41, %p5;
	ld.global.nc.u32 	%r45, [%rd58+-8];
	shl.b32 	%r46, %r45, 1;
	mul.wide.s32 	%rd21, %r46, 4;
	add.s64 	%rd22, %rd2, %rd21;
	ld.global.nc.f32 	%f31, [%rd22];
	ld.global.nc.f32 	%f32, [%rd22+4];
	sub.f32 	%f33, %f1, %f31;
	abs.f32 	%f34, %f33;
	sub.f32 	%f35, %f2, %f32;
	abs.f32 	%f36, %f35;
	add.f32 	%f37, %f34, %f36;
	setp.lt.f32 	%p6, %f37, %f30;
	selp.f32 	%f38, %f37, %f30, %p6;
	selp.b32 	%r47, %r45, %r44, %p6;
	ld.global.nc.u32 	%r48, [%rd58+-4];
	shl.b32 	%r49, %r48, 1;
	mul.wide.s32 	%rd23, %r49, 4;
	add.s64 	%rd24, %rd2, %rd23;
	ld.global.nc.f32 	%f39, [%rd24];
	ld.global.nc.f32 	%f40, [%rd24+4];
	sub.f32 	%f41, %f1, %f39;
	abs.f32 	%f42, %f41;
	sub.f32 	%f43, %f2, %f40;
	abs.f32 	%f44, %f43;
	add.f32 	%f45, %f42, %f44;
	setp.lt.f32 	%p7, %f45, %f38;
	selp.f32 	%f46, %f45, %f38, %p7;
	selp.b32 	%r50, %r48, %r47, %p7;
	ld.global.nc.u32 	%r51, [%rd58];
	shl.b32 	%r52, %r51, 1;
	mul.wide.s32 	%rd25, %r52, 4;
	add.s64 	%rd26, %rd2, %rd25;
	ld.global.nc.f32 	%f47, [%rd26];
	ld.global.nc.f32 	%f48, [%rd26+4];
	sub.f32 	%f49, %f1, %f47;
	abs.f32 	%f50, %f49;
	sub.f32 	%f51, %f2, %f48;
	abs.f32 	%f52, %f51;
	add.f32 	%f53, %f50, %f52;
	setp.lt.f32 	%p8, %f53, %f46;
	selp.f32 	%f54, %f53, %f46, %p8;
	selp.b32 	%r53, %r51, %r50, %p8;
	ld.global.nc.u32 	%r54, [%rd58+4];
	shl.b32 	%r55, %r54, 1;
	mul.wide.s32 	%rd27, %r55, 4;
	add.s64 	%rd28, %rd2, %rd27;
	ld.global.nc.f32 	%f55, [%rd28];
	ld.global.nc.f32 	%f56, [%rd28+4];
	sub.f32 	%f57, %f1, %f55;
	abs.f32 	%f58, %f57;
	sub.f32 	%f59, %f2, %f56;
	abs.f32 	%f60, %f59;
	add.f32 	%f61, %f58, %f60;
	setp.lt.f32 	%p9, %f61, %f54;
	selp.f32 	%f62, %f61, %f54, %p9;
	selp.b32 	%r56, %r54, %r53, %p9;
	ld.global.nc.u32 	%r57, [%rd58+8];
	shl.b32 	%r58, %r57, 1;
	mul.wide.s32 	%rd29, %r58, 4;
	add.s64 	%rd30, %rd2, %rd29;
	ld.global.nc.f32 	%f63, [%rd30];
	ld.global.nc.f32 	%f64, [%rd30+4];
	sub.f32 	%f65, %f1, %f63;
	abs.f32 	%f66, %f65;
	sub.f32 	%f67, %f2, %f64;
	abs.f32 	%f68, %f67;
	add.f32 	%f69, %f66, %f68;
	setp.lt.f32 	%p10, %f69, %f62;
	selp.f32 	%f70, %f69, %f62, %p10;
	selp.b32 	%r59, %r57, %r56, %p10;
	ld.global.nc.u32 	%r60, [%rd58+12];
	shl.b32 	%r61, %r60, 1;
	mul.wide.s32 	%rd31, %r61, 4;
	add.s64 	%rd32, %rd2, %rd31;
	ld.global.nc.f32 	%f71, [%rd32];
	ld.global.nc.f32 	%f72, [%rd32+4];
	sub.f32 	%f73, %f1, %f71;
	abs.f32 	%f74, %f73;
	sub.f32 	%f75, %f2, %f72;
	abs.f32 	%f76, %f75;
	add.f32 	%f77, %f74, %f76;
	setp.lt.f32 	%p11, %f77, %f70;
	selp.f32 	%f135, %f77, %f70, %p11;
	selp.b32 	%r94, %r60, %r59, %p11;
	add.s32 	%r95, %r95, 8;
	add.s64 	%rd58, %rd58, 32;
	setp.eq.s32 	%p12, %r95, 0;
	@%p12 bra 	$L__BB0_5;
	bra.uni 	$L__BB0_4;
$L__BB0_5:
	setp.eq.s32 	%p13, %r3, 0;
	@%p13 bra 	$L__BB0_13;
	and.b32  	%r9, %r28, 3;
	setp.lt.u32 	%p14, %r3, 4;
	@%p14 bra 	$L__BB0_8;
	mul.wide.u32 	%rd33, %r86, 4;
	add.s64 	%rd34, %rd1, %rd33;
	ld.global.nc.u32 	%r63, [%rd34];
	shl.b32 	%r64, %r63, 1;
	mul.wide.s32 	%rd35, %r64, 4;
	add.s64 	%rd36, %rd2, %rd35;
	ld.global.nc.f32 	%f78, [%rd36];
	ld.global.nc.f32 	%f79, [%rd36+4];
	sub.f32 	%f80, %f1, %f78;
	abs.f32 	%f81, %f80;
	sub.f32 	%f82, %f2, %f79;
	abs.f32 	%f83, %f82;
	add.f32 	%f84, %f81, %f83;
	setp.lt.f32 	%p15, %f84, %f135;
	selp.f32 	%f85, %f84, %f135, %p15;
	selp.b32 	%r65, %r63, %r94, %p15;
	ld.global.nc.u32 	%r66, [%rd34+4];
	shl.b32 	%r67, %r66, 1;
	mul.wide.s32 	%rd37, %r67, 4;
	add.s64 	%rd38, %rd2, %rd37;
	ld.global.nc.f32 	%f86, [%rd38];
	ld.global.nc.f32 	%f87, [%rd38+4];
	sub.f32 	%f88, %f1, %f86;
	abs.f32 	%f89, %f88;
	sub.f32 	%f90, %f2, %f87;
	abs.f32 	%f91, %f90;
	add.f32 	%f92, %f89, %f91;
	setp.lt.f32 	%p16, %f92, %f85;
	selp.f32 	%f93, %f92, %f85, %p16;
	selp.b32 	%r68, %r66, %r65, %p16;
	ld.global.nc.u32 	%r69, [%rd34+8];
	shl.b32 	%r70, %r69, 1;
	mul.wide.s32 	%rd39, %r70, 4;
	add.s64 	%rd40, %rd2, %rd39;
	ld.global.nc.f32 	%f94, [%rd40];
	ld.global.nc.f32 	%f95, [%rd40+4];
	sub.f32 	%f96, %f1, %f94;
	abs.f32 	%f97, %f96;
	sub.f32 	%f98, %f2, %f95;
	abs.f32 	%f99, %f98;
	add.f32 	%f100, %f97, %f99;
	setp.lt.f32 	%p17, %f100, %f93;
	selp.f32 	%f101, %f100, %f93, %p17;
	selp.b32 	%r71, %r69, %r68, %p17;
	ld.global.nc.u32 	%r72, [%rd34+12];
	shl.b32 	%r73, %r72, 1;
	mul.wide.s32 	%rd41, %r73, 4;
	add.s64 	%rd42, %rd2, %rd41;
	ld.global.nc.f32 	%f102, [%rd42];
	ld.global.nc.f32 	%f103, [%rd42+4];
	sub.f32 	%f104, %f1, %f102;
	abs.f32 	%f105, %f104;
	sub.f32 	%f106, %f2, %f103;
	abs.f32 	%f107, %f106;
	add.f32 	%f108, %f105, %f107;
	setp.lt.f32 	%p18, %f108, %f101;
	selp.f32 	%f135, %f108, %f101, %p18;
	selp.b32 	%r94, %r72, %r71, %p18;
	add.s32 	%r86, %r86, 4;
$L__BB0_8:
	setp.eq.s32 	%p19, %r9, 0;
	@%p19 bra 	$L__BB0_13;
	setp.eq.s32 	%p20, %r9, 1;
	@%p20 bra 	$L__BB0_11;
	mul.wide.u32 	%rd43, %r86, 4;
	add.s64 	%rd44, %rd1, %rd43;
	ld.global.nc.u32 	%r75, [%rd44];
	shl.b32 	%r76, %r75, 1;
	mul.wide.s32 	%rd45, %r76, 4;
	add.s64 	%rd46, %rd2, %rd45;
	ld.global.nc.f32 	%f109, [%rd46];
	ld.global.nc.f32 	%f110, [%rd46+4];
	sub.f32 	%f111, %f1, %f109;
	abs.f32 	%f112, %f111;
	sub.f32 	%f113, %f2, %f110;
	abs.f32 	%f114, %f113;
	add.f32 	%f115, %f112, %f114;
	setp.lt.f32 	%p21, %f115, %f135;
	selp.f32 	%f116, %f115, %f135, %p21;
	selp.b32 	%r77, %r75, %r94, %p21;
	ld.global.nc.u32 	%r78, [%rd44+4];
	shl.b32 	%r79, %r78, 1;
	mul.wide.s32 	%rd47, %r79, 4;
	add.s64 	%rd48, %rd2, %rd47;
	ld.global.nc.f32 	%f117, [%rd48];
	ld.global.nc.f32 	%f118, [%rd48+4];
	sub.f32 	%f119, %f1, %f117;
	abs.f32 	%f120, %f119;
	sub.f32 	%f121, %f2, %f118;
	abs.f32 	%f122, %f121;
	add.f32 	%f123, %f120, %f122;
	setp.lt.f32 	%p22, %f123, %f116;
	selp.f32 	%f135, %f123, %f116, %p22;
	selp.b32 	%r94, %r78, %r77, %p22;
	add.s32 	%r86, %r86, 2;
$L__BB0_11:
	and.b32  	%r80, %r28, 1;
	setp.eq.b32 	%p23, %r80, 1;
	not.pred 	%p24, %p23;
	@%p24 bra 	$L__BB0_13;
	mul.wide.u32 	%rd49, %r86, 4;
	add.s64 	%rd50, %rd1, %rd49;
	ld.global.nc.u32 	%r81, [%rd50];
	shl.b32 	%r82, %r81, 1;
	mul.wide.s32 	%rd51, %r82, 4;
	add.s64 	%rd52, %rd2, %rd51;
	ld.global.nc.f32 	%f124, [%rd52];
	ld.global.nc.f32 	%f125, [%rd52+4];
	sub.f32 	%f126, %f1, %f124;
	abs.f32 	%f127, %f126;
	sub.f32 	%f128, %f2, %f125;
	abs.f32 	%f129, %f128;
	add.f32 	%f130, %f127, %f129;
	setp.lt.f32 	%p25, %f130, %f135;
	selp.b32 	%r94, %r81, %r94, %p25;
$L__BB0_13:
	cvt.rn.f32.s32 	%f134, %r94;
$L__BB0_14:
	setp.lt.s32 	%p26, %r29, 1;
	@%p26 bra 	$L__BB0_19;
	cvta.to.global.u64 	%rd4, %rd9;
	mov.b32 	%r97, 0;
	bra.uni 	$L__BB0_17;
$L__BB0_16:
	add.s32 	%r97, %r97, 1;
	setp.eq.s32 	%p28, %r97, %r29;
	@%p28 bra 	$L__BB0_19;
$L__BB0_17:
	mul.wide.u32 	%rd53, %r97, 4;
	add.s64 	%rd54, %rd4, %rd53;
	ld.global.nc.u32 	%r84, [%rd54];
	setp.ne.s32 	%p27, %r84, %r2;
	@%p27 bra 	$L__BB0_16;
	cvta.to.global.u64 	%rd55, %rd8;
	add.s64 	%rd57, %rd55, %rd53;
	st.global.f32 	[%rd57], %f134;
$L__BB0_19:
	ret;

}


// ===== COMPILED SASS (sm_100) =====

	.target	sm_100

	.elftype	@"ET_EXEC"


//--------------------- .note.nv.tkinfo           --------------------------
	.section	.note.nv.tkinfo,"",@"SHT_NOTE"
	.sectionflags	@"SHF_NOTE_NV_TKINFO"
	.tkinfo
        /*0018*/ 	.word	0x00000002
        /*0030*/ 	.string	""
        /*0030*/ 	.string	"ptxas"
        /*0030*/ 	.string	"Cuda compilation tools, release 13.0, V13.0.88"
        /*0030*/ 	.string	"Build cuda_13.0.r13.0/compiler.36424714_0"
        /*0030*/ 	.string	"-arch sm_100 -m 64 "



//--------------------- .note.nv.cuinfo           --------------------------
	.section	.note.nv.cuinfo,"",@"SHT_NOTE"
	.sectionflags	@"SHF_NOTE_NV_CUINFO"
        /*0018*/ 	.short	0x0002
        /*001a*/ 	.short	0x0064
        /*001c*/ 	.short	0x0082
	.zero		2


//--------------------- .nv.info                  --------------------------
	.section	.nv.info,"",@"SHT_CUDA_INFO"
	.align	4


	//----- nvinfo : EIATTR_REGCOUNT
	.align		4
        /*0000*/ 	.byte	0x04, 0x2f
        /*0002*/ 	.short	(.L_1 - .L_0)
	.align		4
.L_0:
        /*0004*/ 	.word	index@(assign_closest_saturated_to_unresolved)
        /*0008*/ 	.word	0x00000020


	//----- nvinfo : EIATTR_FRAME_SIZE
	.align		4
.L_1:
        /*000c*/ 	.byte	0x04, 0x11
        /*000e*/ 	.short	(.L_3 - .L_2)
	.align		4
.L_2:
        /*0010*/ 	.word	index@(assign_closest_saturated_to_unresolved)
        /*0014*/ 	.word	0x00000000


	//----- nvinfo : EIATTR_MIN_STACK_SIZE
	.align		4
.L_3:
        /*0018*/ 	.byte	0x04, 0x12
        /*001a*/ 	.short	(.L_5 - .L_4)
	.align		4
.L_4:
        /*001c*/ 	.word	index@(assign_closest_saturated_to_unresolved)
        /*0020*/ 	.word	0x00000000
.L_5:


//--------------------- .nv.compat                --------------------------
	.section	.nv.compat,"",@"SHT_CUDA_COMPAT_INFO"
	.align	4
        /*0000*/ 	.byte	0x02, 0x09, 0x00, 0x00, 0x02, 0x02, 0x01, 0x00, 0x02, 0x05, 0x05, 0x00, 0x03, 0x07, 0x01, 0x01
        /*0010*/ 	.byte	0x02, 0x03, 0x00, 0x00, 0x02, 0x06, 0x01, 0x00, 0x04, 0x0b, 0x08, 0x00, 0x09, 0x00, 0x00, 0x00
        /*0020*/ 	.byte	0x00, 0x00, 0x00, 0x00


//--------------------- .nv.info.assign_closest_saturated_to_unresolved --------------------------
	.section	.nv.info.assign_closest_saturated_to_unresolved,"",@"SHT_CUDA_INFO"
	.sectionflags	@""
	.align	4


	//----- nvinfo : EIATTR_CUDA_API_VERSION
	.align		4
        /*0000*/ 	.byte	0x04, 0x37
        /*0002*/ 	.short	(.L_7 - .L_6)
.L_6:
        /*0004*/ 	.word	0x00000082


	//----- nvinfo : EIATTR_KPARAM_INFO
	.align		4
.L_7:
        /*0008*/ 	.byte	0x04, 0x17
        /*000a*/ 	.short	(.L_9 - .L_8)
.L_8:
        /*000c*/ 	.word	0x00000000
        /*0010*/ 	.short	0x0007
        /*0012*/ 	.short	0x0030
        /*0014*/ 	.byte	0x00, 0xf0, 0x11, 0x00


	//----- nvinfo : EIATTR_KPARAM_INFO
	.align		4
.L_9:
        /*0018*/ 	.byte	0x04, 0x17
        /*001a*/ 	.short	(.L_11 - .L_10)
.L_10:
        /*001c*/ 	.word	0x00000000
        /*0020*/ 	.short	0x0006
        /*0022*/ 	.short	0x002c
        /*0024*/ 	.byte	0x00, 0xf0, 0x11, 0x00


	//----- nvinfo : EIATTR_KPARAM_INFO
	.align		4
.L_11:
        /*0028*/ 	.byte	0x04, 0x17
        /*002a*/ 	.short	(.L_13 - .L_12)
.L_12:
        /*002c*/ 	.word	0x00000000
        /*0030*/ 	.short	0x0005
        /*0032*/ 	.short	0x0028
        /*0034*/ 	.byte	0x00, 0xf0, 0x11, 0x00


	//----- nvinfo : EIATTR_KPARAM_INFO
	.align		4
.L_13:
        /*0038*/ 	.byte	0x04, 0x17
        /*003a*/ 	.short	(.L_15 - .L_14)
.L_14:
        /*003c*/ 	.word	0x00000000
        /*0040*/ 	.short	0x0004
        /*0042*/ 	.short	0x0020
        /*0044*/ 	.byte	0x00, 0xf5, 0x21, 0x00


	//----- nvinfo : EIATTR_KPARAM_INFO
	.align		4
.L_15:
        /*0048*/ 	.byte	0x04, 0x17
        /*004a*/ 	.short	(.L_17 - .L_16)
.L_16:
        /*004c*/ 	.word	0x00000000
        /*0050*/ 	.short	0x0003
        /*0052*/ 	.short	0x0018
        /*0054*/ 	.byte	0x00, 0xf5, 0x21, 0x00


	//----- nvinfo : EIATTR_KPARAM_INFO
	.align		4
.L_17:
        /*0058*/ 	.byte	0x04, 0x17
        /*005a*/ 	.short	(.L_19 - .L_18)
.L_18:
        /*005c*/ 	.word	0x00000000
        /*0060*/ 	.short	0x0002
        /*0062*/ 	.short	0x0010
        /*0064*/ 	.byte	0x00, 0xf5, 0x21, 0x00


	//----- nvinfo : EIATTR_KPARAM_INFO
	.align		4
.L_19:
        /*0068*/ 	.byte	0x04, 0x17
        /*006a*/ 	.short	(.L_21 - .L_20)
.L_20:
        /*006c*/ 	.word	0x00000000
        /*0070*/ 	.short	0x0001
        /*0072*/ 	.short	0x0008
        /*0074*/ 	.byte	0x00, 0xf5, 0x21, 0x00


	//----- nvinfo : EIATTR_KPARAM_INFO
	.align		4
.L_21:
        /*0078*/ 	.byte	0x04, 0x17
        /*007a*/ 	.short	(.L_23 - .L_22)
.L_22:
        /*007c*/ 	.word	0x00000000
        /*0080*/ 	.short	0x0000
        /*0082*/ 	.short	0x0000
        /*0084*/ 	.byte	0x00, 0xf5, 0x21, 0x00


	//----- nvinfo : EIATTR_SPARSE_MMA_MASK
	.align		4
.L_23:
        /*0088*/ 	.byte	0x03, 0x50
        /*008a*/ 	.short	0x0000


	//----- nvinfo : EIATTR_MAXREG_COUNT
	.align		4
        /*008c*/ 	.byte	0x03, 0x1b
        /*008e*/ 	.short	0x00ff


	//----- nvinfo : EIATTR_MERCURY_ISA_VERSION
	.align		4
        /*0090*/ 	.byte	0x03, 0x5f
        /*0092*/ 	.short	0x0101


	//----- nvinfo : EIATTR_VRC_CTA_INIT_COUNT
	.align		4
        /*0094*/ 	.byte	0x02, 0x4a
	.zero		1
	.zero		1


	//----- nvinfo : EIATTR_EXIT_INSTR_OFFSETS
	.align		4
        /*0098*/ 	.byte	0x04, 0x1c
        /*009a*/ 	.short	(.L_25 - .L_24)


	//   ....[0]....
.L_24:
        /*009c*/ 	.word	0x00000070


	//   ....[1]....
        /*00a0*/ 	.word	0x00000df0


	//   ....[2]....
        /*00a4*/ 	.word	0x00000ec0


	//   ....[3]....
        /*00a8*/ 	.word	0x00000f90


	//----- nvinfo : EIATTR_CRS_STACK_SIZE
	.align		4
.L_25:
        /*00ac*/ 	.byte	0x04, 0x1e
        /*00ae*/ 	.short	(.L_27 - .L_26)
.L_26:
        /*00b0*/ 	.word	0x00000000


	//----- nvinfo : EIATTR_CBANK_PARAM_SIZE
	.align		4
.L_27:
        /*00b4*/ 	.byte	0x03, 0x19
        /*00b6*/ 	.short	0x0034


	//----- nvinfo : EIATTR_PARAM_CBANK
	.align		4
        /*00b8*/ 	.byte	0x04, 0x0a
        /*00ba*/ 	.short	(.L_29 - .L_28)
	.align		4
.L_28:
        /*00bc*/ 	.word	index@(.nv.constant0.assign_closest_saturated_to_unresolved)
        /*00c0*/ 	.short	0x0380
        /*00c2*/ 	.short	0x0034


	//----- nvinfo : EIATTR_SW_WAR
	.align		4
.L_29:
        /*00c4*/ 	.byte	0x04, 0x36
        /*00c6*/ 	.short	(.L_31 - .L_30)
.L_30:
        /*00c8*/ 	.word	0x00000008
.L_31:


//--------------------- .nv.callgraph             --------------------------
	.section	.nv.callgraph,"",@"SHT_CUDA_CALLGRAPH"
	.align	4
	.sectionentsize	8
	.align		4
        /*0000*/ 	.word	0x00000000
	.align		4
        /*0004*/ 	.word	0xffffffff
	.align		4
        /*0008*/ 	.word	0x00000000
	.align		4
        /*000c*/ 	.word	0xfffffffe
	.align		4
        /*0010*/ 	.word	0x00000000
	.align		4
        /*0014*/ 	.word	0xfffffffd
	.align		4
        /*0018*/ 	.word	0x00000000
	.align		4
        /*001c*/ 	.word	0xfffffffc


//--------------------- .text.assign_closest_saturated_to_unresolved --------------------------
	.section	.text.assign_closest_saturated_to_unresolved,"ax",@progbits
	.align	128
        .global         assign_closest_saturated_to_unresolved
        .type           assign_closest_saturated_to_unresolved,@function
        .size           assign_closest_saturated_to_unresolved,(.L_x_10 - assign_closest_saturated_to_unresolved)
        .other          assign_closest_saturated_to_unresolved,@"STO_CUDA_ENTRY STV_DEFAULT"
assign_closest_saturated_to_unresolved:
.text.assign_closest_saturated_to_unresolved:
[----:B------:R-:W-:Y:S01]  /*0000*/  LDC R1, c[0x0][0x37c] ;  /* 0x0000df00ff017b82 */ /* 0x000fe20000000800 */
[----:B------:R-:W0:Y:S07]  /*0010*/  S2R R0, SR_TID.X ;  /* 0x0000000000007919 */ /* 0x000e2e0000002100 */
[----:B------:R-:W0:Y:S01]  /*0020*/  S2UR UR4, SR_CTAID.X ;  /* 0x00000000000479c3 */ /* 0x000e220000002500 */
[----:B------:R-:W1:Y:S07]  /*0030*/  LDCU UR5, c[0x0][0x3a8] ;  /* 0x00007500ff0577ac */ /* 0x000e6e0008000800 */
[----:B------:R-:W0:Y:S02]  /*0040*/  LDC R3, c[0x0][0x360] ;  /* 0x0000d800ff037b82 */ /* 0x000e240000000800 */
[----:B0-----:R-:W-:-:S05]  /*0050*/  IMAD R3, R3, UR4, R0 ;  /* 0x0000000403037c24 */ /* 0x001fca000f8e0200 */
[----:B-1----:R-:W-:-:S13]  /*0060*/  ISETP.GE.AND P0, PT, R3, UR5, PT ;  /* 0x0000000503007c0c */ /* 0x002fda000bf06270 */
[----:B------:R-:W-:Y:S05]  /*0070*/  @P0 EXIT ;  /* 0x000000000000094d */ /* 0x000fea0003800000 */
[----:B------:R-:W0:Y:S01]  /*0080*/  LDC.64 R4, c[0x0][0x388] ;  /* 0x0000e200ff047b82 */ /* 0x000e220000000a00 */
[----:B------:R-:W1:Y:S01]  /*0090*/  LDCU.64 UR10, c[0x0][0x358] ;  /* 0x00006b00ff0a77ac */ /* 0x000e620008000a00 */
[----:B------:R-:W2:Y:S01]  /*00a0*/  LDCU UR6, c[0x0][0x3ac] ;  /* 0x00007580ff0677ac */ /* 0x000ea20008000800 */
[----:B0-----:R-:W-:-:S05]  /*00b0*/  IMAD.WIDE R4, R3, 0x4, R4 ;  /* 0x0000000403047825 */ /* 0x001fca00078e0204 */
[----:B------:R-:W0:Y:S01]  /*00c0*/  LDC.64 R2, c[0x0][0x380] ;  /* 0x0000e000ff027b82 */ /* 0x000e220000000a00 */
[----:B-1----:R1:W5:Y:S01]  /*00d0*/  LDG.E.CONSTANT R0, desc[UR10][R4.64] ;  /* 0x0000000a04007981 */ /* 0x002362000c1e9900 */
[----:B--2---:R-:W-:Y:S01]  /*00e0*/  UISETP.GE.AND UP0, UPT, UR6, 0x1, UPT ;  /* 0x000000010600788c */ /* 0x004fe2000bf06270 */
[----:B------:R-:W-:-:S08]  /*00f0*/  HFMA2 R15, -RZ, RZ, -1.875, 0 ;  /* 0xbf800000ff0f7431 */ /* 0x000fd000000001ff */
[----:B-1----:R-:W-:Y:S05]  /*0100*/  BRA.U !UP0, `(.L_x_0) ;  /* 0x0000000d08307547 */ /* 0x002fea000b800000 */
[----:B-----5:R-:W-:-:S05]  /*0110*/  SHF.L.U32 R5, R0, 0x1, RZ ;  /* 0x0000000100057819 */ /* 0x020fca00000006ff */
[----:B0-----:R-:W-:-:S05]  /*0120*/  IMAD.WIDE R4, R5, 0x4, R2 ;  /* 0x0000000405047825 */ /* 0x001fca00078e0202 */
[----:B------:R0:W5:Y:S04]  /*0130*/  LDG.E.CONSTANT R12, desc[UR10][R4.64] ;  /* 0x0000000a040c7981 */ /* 0x000168000c1e9900 */
[----:B------:R0:W5:Y:S01]  /*0140*/  LDG.E.CONSTANT R13, desc[UR10][R4.64+0x4] ;  /* 0x0000040a040d7981 */ /* 0x000162000c1e9900 */
[----:B------:R-:W-:Y:S01]  /*0150*/  UISETP.GE.U32.AND UP1, UPT, UR6, 0x8, UPT ;  /* 0x000000080600788c */ /* 0x000fe2000bf26070 */
[----:B------:R-:W-:Y:S01]  /*0160*/  MOV R8, 0x7f7fffff ;  /* 0x7f7fffff00087802 */ /* 0x000fe20000000f00 */
[----:B------:R-:W-:Y:S01]  /*0170*/  ULOP3.LUT UR7, UR6, 0x7, URZ, 0xc0, !UPT ;  /* 0x0000000706077892 */ /* 0x000fe2000f8ec0ff */
[----:B------:R-:W-:Y:S01]  /*0180*/  MOV R15, 0xffffffff ;  /* 0xffffffff000f7802 */ /* 0x000fe20000000f00 */
[----:B------:R-:W-:Y:S02]  /*0190*/  IMAD.MOV.U32 R16, RZ, RZ, RZ ;  /* 0x000000ffff107224 */ /* 0x000fe400078e00ff */
[----:B------:R-:W-:-:S03]  /*01a0*/  UISETP.NE.AND UP0, UPT, UR7, URZ, UPT ;  /* 0x000000ff0700728c */ /* 0x000fc6000bf05270 */
[----:B------:R-:W-:Y:S08]  /*01b0*/  BRA.U !UP1, `(.L_x_1) ;  /* 0x00000005098c7547 */ /* 0x000ff0000b800000 */
[----:B------:R-:W1:Y:S01]  /*01c0*/  LDCU.64 UR4, c[0x0][0x390] ;  /* 0x00007200ff0477ac */ /* 0x000e620008000a00 */
[----:B------:R-:W-:Y:S02]  /*01d0*/  MOV R8, 0x7f7fffff ;  /* 0x7f7fffff00087802 */ /* 0x000fe40000000f00 */
[----:B------:R-:W-:Y:S01]  /*01e0*/  MOV R15, 0xffffffff ;  /* 0xffffffff000f7802 */ /* 0x000fe20000000f00 */
[----:B------:R-:W-:-:S04]  /*01f0*/  ULOP3.LUT UR8, UR6, 0x7ffffff8, URZ, 0xc0, !UPT ;  /* 0x7ffffff806087892 */ /* 0x000fc8000f8ec0ff */
[----:B------:R-:W-:Y:S02]  /*0200*/  UIADD3 UR9, UPT, UPT, -UR8, URZ, URZ ;  /* 0x000000ff08097290 */ /* 0x000fe4000fffe1ff */
[----:B------:R-:W-:Y:S01]  /*0210*/  MOV R16, UR8 ;  /* 0x0000000800107c02 */ /* 0x000fe20008000f00 */
[----:B-1----:R-:W-:-:S04]  /*0220*/  UIADD3 UR4, UP1, UPT, UR4, 0x10, URZ ;  /* 0x0000001004047890 */ /* 0x002fc8000ff3e0ff */
[----:B------:R-:W-:Y:S02]  /*0230*/  UIADD3.X UR5, UPT, UPT, URZ, UR5, URZ, UP1, !UPT ;  /* 0x00000005ff057290 */ /* 0x000fe40008ffe4ff */
[----:B0-----:R-:W-:-:S04]  /*0240*/  IMAD.U32 R4, RZ, RZ, UR4 ;  /* 0x00000004ff047e24 */ /* 0x001fc8000f8e00ff */
[----:B------:R-:W-:-:S07]  /*0250*/  MOV R5, UR5 ;  /* 0x0000000500057c02 */ /* 0x000fce0008000f00 */
.L_x_2:
[----:B------:R-:W2:Y:S04]  /*0260*/  LDG.E.CONSTANT R22, desc[UR10][R4.64+-0x10] ;  /* 0xfffff00a04167981 */ /* 0x000ea8000c1e9900 */
[----:B------:R-:W3:Y:S04]  /*0270*/  LDG.E.CONSTANT R18, desc[UR10][R4.64+-0xc] ;  /* 0xfffff40a04127981 */ /* 0x000ee8000c1e9900 */
[----:B------:R-:W4:Y:S04]  /*0280*/  LDG.E.CONSTANT R19, desc[UR10][R4.64+-0x8] ;  /* 0xfffff80a04137981 */ /* 0x000f28000c1e9900 */
[----:B------:R-:W4:Y:S04]  /*0290*/  LDG.E.CONSTANT R17, desc[UR10][R4.64+-0x4] ;  /* 0xfffffc0a04117981 */ /* 0x000f28000c1e9900 */
[----:B------:R-:W4:Y:S01]  /*02a0*/  LDG.E.CONSTANT R20, desc[UR10][R4.64] ;  /* 0x0000000a04147981 */ /* 0x000f22000c1e9900 */
[----:B--2---:R-:W-:-:S02]  /*02b0*/  SHF.L.U32 R7, R22, 0x1, RZ ;  /* 0x0000000116077819 */ /* 0x004fc400000006ff */
[----:B---3--:R-:W-:-:S03]  /*02c0*/  SHF.L.U32 R11, R18, 0x1, RZ ;  /* 0x00000001120b7819 */ /* 0x008fc600000006ff */
[----:B------:R-:W-:-:S05]  /*02d0*/  IMAD.WIDE R6, R7, 0x4, R2 ;  /* 0x0000000407067825 */ /* 0x000fca00078e0202 */
[----:B------:R-:W2:Y:S01]  /*02e0*/  LDG.E.CONSTANT R9, desc[UR10][R6.64] ;  /* 0x0000000a06097981 */ /* 0x000ea2000c1e9900 */
[----:B------:R-:W-:-:S03]  /*02f0*/  IMAD.WIDE R10, R11, 0x4, R2 ;  /* 0x000000040b0a7825 */ /* 0x000fc600078e0202 */
[----:B------:R0:W3:Y:S04]  /*0300*/  LDG.E.CONSTANT R14, desc[UR10][R6.64+0x4] ;  /* 0x0000040a060e7981 */ /* 0x0000e8000c1e9900 */
[----:B------:R-:W3:Y:S04]  /*0310*/  LDG.E.CONSTANT R21, desc[UR10][R10.64] ;  /* 0x0000000a0a157981 */ /* 0x000ee8000c1e9900 */
[----:B------:R-:W3:Y:S01]  /*0320*/  LDG.E.CONSTANT R24, desc[UR10][R10.64+0x4] ;  /* 0x0000040a0a187981 */ /* 0x000ee2000c1e9900 */
[----:B----4-:R-:W-:-:S04]  /*0330*/  IMAD.SHL.U32 R23, R19, 0x2, RZ ;  /* 0x0000000213177824 */ /* 0x010fc800078e00ff */
[----:B0-----:R-:W-:-:S04]  /*0340*/  IMAD.WIDE R6, R23, 0x4, R2 ;  /* 0x0000000417067825 */ /* 0x001fc800078e0202 */
[----:B--2--5:R-:W-:Y:S01]  /*0350*/  FADD R9, R12, -R9 ;  /* 0x800000090c097221 */ /* 0x024fe20000000000 */
[----:B---3--:R-:W-:-:S04]  /*0360*/  FADD R14, R13, -R14 ;  /* 0x8000000e0d0e7221 */ /* 0x008fc80000000000 */
[----:B------:R-:W-:Y:S01]  /*0370*/  FADD R25, |R9|, |R14| ;  /* 0x4000000e09197221 */ /* 0x000fe20000000200 */
[----:B------:R-:W-:Y:S01]  /*0380*/  FADD R21, R12, -R21 ;  /* 0x800000150c157221 */ /* 0x000fe20000000000 */
[----:B------:R-:W2:Y:S01]  /*0390*/  LDG.E.CONSTANT R9, desc[UR10][R6.64] ;  /* 0x0000000a06097981 */ /* 0x000ea2000c1e9900 */
[----:B------:R-:W-:Y:S02]  /*03a0*/  FADD R28, R13, -R24 ;  /* 0x800000180d1c7221 */ /* 0x000fe40000000000 */
[-C--:B------:R-:W-:Y:S01]  /*03b0*/  FSETP.GEU.AND P0, PT, R25, R8.reuse, PT ;  /* 0x000000081900720b */ /* 0x080fe20003f0e000 */
[----:B------:R0:W3:Y:S01]  /*03c0*/  LDG.E.CONSTANT R24, desc[UR10][R6.64+0x4] ;  /* 0x0000040a06187981 */ /* 0x0000e2000c1e9900 */
[----:B------:R-:W-:Y:S02]  /*03d0*/  FADD R28, |R21|, |R28| ;  /* 0x4000001c151c7221 */ /* 0x000fe40000000200 */
[----:B------:R-:W-:Y:S01]  /*03e0*/  FSEL R25, R25, R8, !P0 ;  /* 0x0000000819197208 */ /* 0x000fe20004000000 */
[----:B------:R-:W4:Y:S03]  /*03f0*/  LDG.E.CONSTANT R14, desc[UR10][R4.64+0x4] ;  /* 0x0000040a040e7981 */ /* 0x000f26000c1e9900 */
[----:B------:R-:W-:Y:S01]  /*0400*/  FSETP.GEU.AND P1, PT, R28, R25, PT ;  /* 0x000000191c00720b */ /* 0x000fe20003f2e000 */
[----:B------:R-:W4:-:S12]  /*0410*/  LDG.E.CONSTANT R21, desc[UR10][R4.64+0x8] ;  /* 0x0000080a04157981 */ /* 0x000f18000c1e9900 */
[----:B------:R-:W-:Y:S02]  /*0420*/  @P1 SEL R18, R22, R15, !P0 ;  /* 0x0000000f16121207 */ /* 0x000fe40004000000 */
[----:B------:R-:W4:Y:S01]  /*0430*/  LDG.E.CONSTANT R15, desc[UR10][R4.64+0xc] ;  /* 0x00000c0a040f7981 */ /* 0x000f22000c1e9900 */
[----:B------:R-:W-:Y:S02]  /*0440*/  SHF.L.U32 R11, R17, 0x1, RZ ;  /* 0x00000001110b7819 */ /* 0x000fe400000006ff */
[----:B0-----:R-:W-:-:S03]  /*0450*/  SHF.L.U32 R7, R20, 0x1, RZ ;  /* 0x0000000114077819 */ /* 0x001fc600000006ff */
[----:B------:R-:W-:-:S05]  /*0460*/  IMAD.WIDE R10, R11, 0x4, R2 ;  /* 0x000000040b0a7825 */ /* 0x000fca00078e0202 */
[----:B------:R-:W4:Y:S01]  /*0470*/  LDG.E.CONSTANT R23, desc[UR10][R10.64] ;  /* 0x0000000a0a177981 */ /* 0x000f22000c1e9900 */
[----:B------:R-:W-:-:S03]  /*0480*/  IMAD.WIDE R6, R7, 0x4, R2 ;  /* 0x0000000407067825 */ /* 0x000fc600078e0202 */
[----:B------:R0:W4:Y:S01]  /*0490*/  LDG.E.CONSTANT R22, desc[UR10][R10.64+0x4] ;  /* 0x0000040a0a167981 */ /* 0x000122000c1e9900 */
[----:B------:R-:W-:-:S03]  /*04a0*/  FSEL R28, R28, R25, !P1 ;  /* 0x000000191c1c7208 */ /* 0x000fc60004800000 */
[----:B------:R-:W4:Y:S01]  /*04b0*/  LDG.E.CONSTANT R25, desc[UR10][R6.64] ;  /* 0x0000000a06197981 */ /* 0x000f22000c1e9900 */
[----:B--2---:R-:W-:Y:S01]  /*04c0*/  FADD R9, R12, -R9 ;  /* 0x800000090c097221 */ /* 0x004fe20000000000 */
[----:B---3--:R-:W-:Y:S01]  /*04d0*/  FADD R24, R13, -R24 ;  /* 0x800000180d187221 */ /* 0x008fe20000000000 */
[----:B----4-:R-:W-:-:S03]  /*04e0*/  SHF.L.U32 R27, R14, 0x1, RZ ;  /* 0x000000010e1b7819 */ /* 0x010fc600000006ff */
[----:B------:R-:W-:Y:S02]  /*04f0*/  FADD R29, |R9|, |R24| ;  /* 0x40000018091d7221 */ /* 0x000fe40000000200 */
[----:B------:R1:W2:Y:S01]  /*0500*/  LDG.E.CONSTANT R24, desc[UR10][R6.64+0x4] ;  /* 0x0000040a06187981 */ /* 0x0002a2000c1e9900 */
[----:B------:R-:W-:-:S04]  /*0510*/  IMAD.WIDE R8, R27, 0x4, R2 ;  /* 0x000000041b087825 */ /* 0x000fc800078e0202 */
[----:B0-----:R-:W-:Y:S01]  /*0520*/  IMAD.SHL.U32 R11, R21, 0x2, RZ ;  /* 0x00000002150b7824 */ /* 0x001fe200078e00ff */
[----:B------:R-:W3:Y:S01]  /*0530*/  LDG.E.CONSTANT R27, desc[UR10][R8.64] ;  /* 0x0000000a081b7981 */ /* 0x000ee2000c1e9900 */
[----:B------:R-:W-:-:S03]  /*0540*/  FSETP.GEU.AND P4, PT, R29, R28, PT ;  /* 0x0000001c1d00720b */ /* 0x000fc60003f8e000 */
[----:B------:R-:W4:Y:S01]  /*0550*/  LDG.E.CONSTANT R26, desc[UR10][R8.64+0x4] ;  /* 0x0000040a081a7981 */ /* 0x000f22000c1e9900 */
[--C-:B------:R-:W-:Y:S01]  /*0560*/  IMAD.WIDE R10, R11, 0x4, R2.reuse ;  /* 0x000000040b0a7825 */ /* 0x100fe200078e0202 */
[----:B------:R-:W-:Y:S02]  /*0570*/  FSEL R28, R29, R28, !P4 ;  /* 0x0000001c1d1c7208 */ /* 0x000fe40006000000 */
[----:B-1----:R-:W-:Y:S02]  /*0580*/  SHF.L.U32 R7, R15, 0x1, RZ ;  /* 0x000000010f077819 */ /* 0x002fe400000006ff */
[----:B------:R-:W4:Y:S03]  /*0590*/  LDG.E.CONSTANT R29, desc[UR10][R10.64] ;  /* 0x0000000a0a1d7981 */ /* 0x000f26000c1e9900 */
[----:B------:R-:W-:-:S05]  /*05a0*/  IMAD.WIDE R6, R7, 0x4, R2 ;  /* 0x0000000407067825 */ /* 0x000fca00078e0202 */
[----:B------:R-:W4:Y:S04]  /*05b0*/  LDG.E.CONSTANT R9, desc[UR10][R6.64] ;  /* 0x0000000a06097981 */ /* 0x000f28000c1e9900 */
[----:B------:R-:W4:Y:S04]  /*05c0*/  LDG.E.CONSTANT R10, desc[UR10][R10.64+0x4] ;  /* 0x0000040a0a0a7981 */ /* 0x000f28000c1e9900 */
[----:B------:R-:W4:Y:S01]  /*05d0*/  LDG.E.CONSTANT R8, desc[UR10][R6.64+0x4] ;  /* 0x0000040a06087981 */ /* 0x000f22000c1e9900 */
[----:B------:R-:W-:Y:S01]  /*05e0*/  FADD R23, R12, -R23 ;  /* 0x800000170c177221 */ /* 0x000fe20000000000 */
[----:B------:R-:W-:-:S04]  /*05f0*/  FADD R22, R13, -R22 ;  /* 0x800000160d167221 */ /* 0x000fc80000000000 */
[----:B------:R-:W-:Y:S01]  /*0600*/  FADD R23, |R23|, |R22| ;  /* 0x4000001617177221 */ /* 0x000fe20000000200 */
[----:B------:R-:W-:-:S04]  /*0610*/  FADD R25, R12, -R25 ;  /* 0x800000190c197221 */ /* 0x000fc80000000000 */
[----:B------:R-:W-:-:S04]  /*0620*/  FSETP.GEU.AND P5, PT, R23, R28, PT ;  /* 0x0000001c1700720b */ /* 0x000fc80003fae000 */
[----:B------:R-:W-:Y:S01]  /*0630*/  FSEL R23, R23, R28, !P5 ;  /* 0x0000001c17177208 */ /* 0x000fe20006800000 */
[----:B------:R-:W-:-:S04]  /*0640*/  UIADD3 UR9, UPT, UPT, UR9, 0x8, URZ ;  /* 0x0000000809097890 */ /* 0x000fc8000fffe0ff */
[----:B------:R-:W-:-:S04]  /*0650*/  UISETP.NE.AND UP1, UPT, UR9, URZ, UPT ;  /* 0x000000ff0900728c */ /* 0x000fc8000bf25270 */
[----:B------:R-:W-:Y:S02]  /*0660*/  @P5 SEL R17, R19, R18, !P4 ;  /* 0x0000001213115207 */ /* 0x000fe40006000000 */
[----:B------:R-:W-:-:S04]  /*0670*/  IADD3 R4, P4, PT, R4, 0x20, RZ ;  /* 0x0000002004047810 */ /* 0x000fc80007f9e0ff */
[----:B------:R-:W-:Y:S01]  /*0680*/  IADD3.X R5, PT, PT, RZ, R5, RZ, P4, !PT ;  /* 0x00000005ff057210 */ /* 0x000fe200027fe4ff */
[----:B--2---:R-:W-:-:S04]  /*0690*/  FADD R24, R13, -R24 ;  /* 0x800000180d187221 */ /* 0x004fc80000000000 */
[----:B------:R-:W-:Y:S01]  /*06a0*/  FADD R24, |R25|, |R24| ;  /* 0x4000001819187221 */ /* 0x000fe20000000200 */
[----:B---3--:R-:W-:-:S04]  /*06b0*/  FADD R27, R12, -R27 ;  /* 0x8000001b0c1b7221 */ /* 0x008fc80000000000 */
[----:B------:R-:W-:Y:S01]  /*06c0*/  FSETP.GEU.AND P2, PT, R24, R23, PT ;  /* 0x000000171800720b */ /* 0x000fe20003f4e000 */
[----:B----4-:R-:W-:-:S03]  /*06d0*/  FADD R26, R13, -R26 ;  /* 0x8000001a0d1a7221 */ /* 0x010fc60000000000 */
[----:B------:R-:W-:Y:S01]  /*06e0*/  FSEL R23, R24, R23, !P2 ;  /* 0x0000001718177208 */ /* 0x000fe20005000000 */
[----:B------:R-:W-:Y:S01]  /*06f0*/  FADD R26, |R27|, |R26| ;  /* 0x4000001a1b1a7221 */ /* 0x000fe20000000200 */
[----:B------:R-:W-:-:S04]  /*0700*/  FADD R29, R12, -R29 ;  /* 0x8000001d0c1d7221 */ /* 0x000fc80000000000 */
[----:B------:R-:W-:-:S04]  /*0710*/  FSETP.GEU.AND P3, PT, R26, R23, PT ;  /* 0x000000171a00720b */ /* 0x000fc80003f6e000 */
[----:B------:R-:W-:Y:S01]  /*0720*/  FSEL R23, R26, R23, !P3 ;  /* 0x000000171a177208 */ /* 0x000fe20005800000 */
[----:B------:R-:W-:-:S04]  /*0730*/  FADD R10, R13, -R10 ;  /* 0x8000000a0d0a7221 */ /* 0x000fc80000000000 */
[----:B------:R-:W-:Y:S01]  /*0740*/  FADD R10, |R29|, |R10| ;  /* 0x4000000a1d0a7221 */ /* 0x000fe20000000200 */
[----:B------:R-:W-:Y:S01]  /*0750*/  FADD R9, R12, -R9 ;  /* 0x800000090c097221 */ /* 0x000fe20000000000 */
[----:B------:R-:W-:-:S03]  /*0760*/  FADD R8, R13, -R8 ;  /* 0x800000080d087221 */ /* 0x000fc60000000000 */
[----:B------:R-:W-:Y:S01]  /*0770*/  FSETP.GEU.AND P1, PT, R10, R23, PT ;  /* 0x000000170a00720b */ /* 0x000fe20003f2e000 */
[----:B------:R-:W-:-:S03]  /*0780*/  FADD R9, |R9|, |R8| ;  /* 0x4000000809097221 */ /* 0x000fc60000000200 */
[----:B------:R-:W-:-:S04]  /*0790*/  FSEL R8, R10, R23, !P1 ;  /* 0x000000170a087208 */ /* 0x000fc80004800000 */
[CC--:B------:R-:W-:Y:S02]  /*07a0*/  FSETP.GEU.AND P0, PT, R9.reuse, R8.reuse, PT ;  /* 0x000000080900720b */ /* 0x0c0fe40003f0e000 */
[----:B------:R-:W-:Y:S02]  /*07b0*/  @P3 SEL R14, R20, R17, !P2 ;  /* 0x00000011140e3207 */ /* 0x000fe40005000000 */
[----:B------:R-:W-:-:S09]  /*07c0*/  FSEL R8, R9, R8, !P0 ;  /* 0x0000000809087208 */ /* 0x000fd20004000000 */
[----:B------:R-:W-:Y:S01]  /*07d0*/  @P0 SEL R15, R21, R14, !P1 ;  /* 0x0000000e150f0207 */ /* 0x000fe20004800000 */
[----:B------:R-:W-:Y:S06]  /*07e0*/  BRA.U UP1, `(.L_x_2) ;  /* 0xfffffff9019c7547 */ /* 0x000fec000b83ffff */
.L_x_1:
[----:B------:R-:W-:Y:S05]  /*07f0*/  BRA.U !UP0, `(.L_x_3) ;  /* 0x0000000508707547 */ /* 0x000fea000b800000 */
[----:B------:R-:W-:Y:S02]  /*0800*/  UISETP.GE.U32.AND UP0, UPT, UR7, 0x4, UPT ;  /* 0x000000040700788c */ /* 0x000fe4000bf06070 */
[----:B------:R-:W-:-:S04]  /*0810*/  ULOP3.LUT UR5, UR6, 0x3, URZ, 0xc0, !UPT ;  /* 0x0000000306057892 */ /* 0x000fc8000f8ec0ff */
[----:B------:R-:W-:-:S03]  /*0820*/  UISETP.NE.AND UP1, UPT, UR5, URZ, UPT ;  /* 0x000000ff0500728c */ /* 0x000fc6000bf25270 */
[----:B------:R-:W-:Y:S08]  /*0830*/  BRA.U !UP0, `(.L_x_4) ;  /* 0x0000000108b47547 */ /* 0x000ff0000b800000 */
[----:B0-----:R-:W0:Y:S02]  /*0840*/  LDC.64 R4, c[0x0][0x390] ;  /* 0x0000e400ff047b82 */ /* 0x001e240000000a00 */
[----:B0-----:R-:W-:-:S05]  /*0850*/  IMAD.WIDE.U32 R4, R16, 0x4, R4 ;  /* 0x0000000410047825 */ /* 0x001fca00078e0004 */
[----:B------:R-:W2:Y:S04]  /*0860*/  LDG.E.CONSTANT R10, desc[UR10][R4.64] ;  /* 0x0000000a040a7981 */ /* 0x000ea8000c1e9900 */
[----:B------:R-:W3:Y:S01]  /*0870*/  LDG.E.CONSTANT R6, desc[UR10][R4.64+0x4] ;  /* 0x0000040a04067981 */ /* 0x000ee2000c1e9900 */
[----:B--2---:R-:W-:Y:S02]  /*0880*/  SHF.L.U32 R19, R10, 0x1, RZ ;  /* 0x000000010a137819 */ /* 0x004fe400000006ff */
[----:B---3--:R-:W-:-:S03]  /*0890*/  SHF.L.U32 R21, R6, 0x1, RZ ;  /* 0x0000000106157819 */ /* 0x008fc600000006ff */
[----:B------:R-:W-:-:S05]  /*08a0*/  IMAD.WIDE R18, R19, 0x4, R2 ;  /* 0x0000000413127825 */ /* 0x000fca00078e0202 */
[----:B------:R-:W2:Y:S01]  /*08b0*/  LDG.E.CONSTANT R7, desc[UR10][R18.64] ;  /* 0x0000000a12077981 */ /* 0x000ea2000c1e9900 */
[----:B------:R-:W-:-:S03]  /*08c0*/  IMAD.WIDE R20, R21, 0x4, R2 ;  /* 0x0000000415147825 */ /* 0x000fc600078e0202 */
[----:B------:R-:W3:Y:S04]  /*08d0*/  LDG.E.CONSTANT R14, desc[UR10][R18.64+0x4] ;  /* 0x0000040a120e7981 */ /* 0x000ee8000c1e9900 */
[----:B------:R-:W4:Y:S04]  /*08e0*/  LDG.E.CONSTANT R9, desc[UR10][R20.64] ;  /* 0x0000000a14097981 */ /* 0x000f28000c1e9900 */
[----:B------:R-:W4:Y:S01]  /*08f0*/  LDG.E.CONSTANT R22, desc[UR10][R20.64+0x4] ;  /* 0x0000040a14167981 */ /* 0x000f22000c1e9900 */
[----:B--2--5:R-:W-:Y:S01]  /*0900*/  FADD R7, R12, -R7 ;  /* 0x800000070c077221 */ /* 0x024fe20000000000 */
[----:B---3--:R-:W-:-:S04]  /*0910*/  FADD R14, R13, -R14 ;  /* 0x8000000e0d0e7221 */ /* 0x008fc80000000000 */
[----:B------:R-:W-:Y:S01]  /*0920*/  FADD R7, |R7|, |R14| ;  /* 0x4000000e07077221 */ /* 0x000fe20000000200 */
[----:B----4-:R-:W-:Y:S01]  /*0930*/  FADD R9, R12, -R9 ;  /* 0x800000090c097221 */ /* 0x010fe20000000000 */
[----:B------:R-:W-:-:S03]  /*0940*/  FADD R22, R13, -R22 ;  /* 0x800000160d167221 */ /* 0x000fc60000000000 */
[----:B------:R-:W-:Y:S01]  /*0950*/  FSETP.GEU.AND P0, PT, R7, R8, PT ;  /* 0x000000080700720b */ /* 0x000fe20003f0e000 */
[----:B------:R-:W-:-:S03]  /*0960*/  FADD R17, |R9|, |R22| ;  /* 0x4000001609117221 */ /* 0x000fc60000000200 */
[----:B------:R-:W-:Y:S02]  /*0970*/  FSEL R14, R7, R8, !P0 ;  /* 0x00000008070e7208 */ /* 0x000fe40004000000 */
[----:B------:R-:W2:Y:S02]  /*0980*/  LDG.E.CONSTANT R7, desc[UR10][R4.64+0x8] ;  /* 0x0000080a04077981 */ /* 0x000ea4000c1e9900 */
[----:B------:R-:W-:-:S13]  /*0990*/  FSETP.GEU.AND P1, PT, R17, R14, PT ;  /* 0x0000000e1100720b */ /* 0x000fda0003f2e000 */
[----:B------:R-:W-:Y:S02]  /*09a0*/  @P1 SEL R6, R10, R15, !P0 ;  /* 0x0000000f0a061207 */ /* 0x000fe40004000000 */
[----:B------:R-:W3:Y:S01]  /*09b0*/  LDG.E.CONSTANT R15, desc[UR10][R4.64+0xc] ;  /* 0x00000c0a040f7981 */ /* 0x000ee2000c1e9900 */
[----:B--2---:R-:W-:-:S04]  /*09c0*/  IMAD.SHL.U32 R9, R7, 0x2, RZ ;  /* 0x0000000207097824 */ /* 0x004fc800078e00ff */
[----:B------:R-:W-:-:S05]  /*09d0*/  IMAD.WIDE R8, R9, 0x4, R2 ;  /* 0x0000000409087825 */ /* 0x000fca00078e0202 */
[----:B------:R-:W2:Y:S04]  /*09e0*/  LDG.E.CONSTANT R19, desc[UR10][R8.64] ;  /* 0x0000000a08137981 */ /* 0x000ea8000c1e9900 */
[----:B------:R-:W4:Y:S01]  /*09f0*/  LDG.E.CONSTANT R18, desc[UR10][R8.64+0x4] ;  /* 0x0000040a08127981 */ /* 0x000f22000c1e9900 */
[----:B---3--:R-:W-:-:S05]  /*0a00*/  SHF.L.U32 R11, R15, 0x1, RZ ;  /* 0x000000010f0b7819 */ /* 0x008fca00000006ff */
[----:B------:R-:W-:-:S05]  /*0a10*/  IMAD.WIDE R10, R11, 0x4, R2 ;  /* 0x000000040b0a7825 */ /* 0x000fca00078e0202 */
[----:B------:R-:W3:Y:S04]  /*0a20*/  LDG.E.CONSTANT R21, desc[UR10][R10.64] ;  /* 0x0000000a0a157981 */ /* 0x000ee8000c1e9900 */
[----:B------:R-:W3:Y:S01]  /*0a30*/  LDG.E.CONSTANT R20, desc[UR10][R10.64+0x4] ;  /* 0x0000040a0a147981 */ /* 0x000ee2000c1e9900 */
[----:B------:R-:W-:Y:S02]  /*0a40*/  FSEL R14, R17, R14, !P1 ;  /* 0x0000000e110e7208 */ /* 0x000fe40004800000 */
[----:B------:R-:W-:Y:S01]  /*0a50*/  IADD3 R16, PT, PT, R16, 0x4, RZ ;  /* 0x0000000410107810 */ /* 0x000fe20007ffe0ff */
[----:B--2---:R-:W-:Y:S01]  /*0a60*/  FADD R19, R12, -R19 ;  /* 0x800000130c137221 */ /* 0x004fe20000000000 */
[----:B----4-:R-:W-:-:S04]  /*0a70*/  FADD R18, R13, -R18 ;  /* 0x800000120d127221 */ /* 0x010fc80000000000 */
[----:B------:R-:W-:-:S05]  /*0a80*/  FADD R19, |R19|, |R18| ;  /* 0x4000001213137221 */ /* 0x000fca0000000200 */
[-C--:B------:R-:W-:Y:S01]  /*0a90*/  FSETP.GEU.AND P0, PT, R19, R14.reuse, PT ;  /* 0x0000000e1300720b */ /* 0x080fe20003f0e000 */
[----:B---3--:R-:W-:Y:S01]  /*0aa0*/  FADD R21, R12, -R21 ;  /* 0x800000150c157221 */ /* 0x008fe20000000000 */
[----:B------:R-:W-:Y:S02]  /*0ab0*/  FADD R20, R13, -R20 ;  /* 0x800000140d147221 */ /* 0x000fe40000000000 */
[----:B------:R-:W-:Y:S02]  /*0ac0*/  FSEL R8, R19, R14, !P0 ;  /* 0x0000000e13087208 */ /* 0x000fe40004000000 */
[----:B------:R-:W-:-:S05]  /*0ad0*/  FADD R21, |R21|, |R20| ;  /* 0x4000001415157221 */ /* 0x000fca0000000200 */
[----:B------:R-:W-:-:S04]  /*0ae0*/  FSETP.GEU.AND P1, PT, R21, R8, PT ;  /* 0x000000081500720b */ /* 0x000fc80003f2e000 */
[----:B------:R-:W-:-:S09]  /*0af0*/  FSEL R8, R21, R8, !P1 ;  /* 0x0000000815087208 */ /* 0x000fd20004800000 */
[----:B------:R-:W-:-:S07]  /*0b00*/  @P1 SEL R15, R7, R6, !P0 ;  /* 0x00000006070f1207 */ /* 0x000fce0004000000 */
.L_x_4:
[----:B------:R-:W-:Y:S05]  /*0b10*/  BRA.U !UP1, `(.L_x_3) ;  /* 0x0000000109a87547 */ /* 0x000fea000b800000 */
[----:B------:R-:W-:Y:S02]  /*0b20*/  UISETP.NE.AND UP0, UPT, UR5, 0x1, UPT ;  /* 0x000000010500788c */ /* 0x000fe4000bf05270 */
[----:B------:R-:W-:-:S04]  /*0b30*/  ULOP3.LUT UR4, UR6, 0x1, URZ, 0xc0, !UPT ;  /* 0x0000000106047892 */ /* 0x000fc8000f8ec0ff */
[----:B------:R-:W-:-:S03]  /*0b40*/  UISETP.NE.U32.AND UP1, UPT, UR4, 0x1, UPT ;  /* 0x000000010400788c */ /* 0x000fc6000bf25070 */
        /* <DEDUP_REMOVED lines=13> */
[----:B------:R-:W-:Y:S02]  /*0c20*/  VIADD R16, R16, 0x2 ;  /* 0x0000000210107836 */ /* 0x000fe40000000000 */
[----:B--2--5:R-:W-:Y:S01]  /*0c30*/  FADD R9, R12, -R9 ;  /* 0x800000090c097221 */ /* 0x024fe20000000000 */
[----:B---3--:R-:W-:-:S04]  /*0c40*/  FADD R18, R13, -R18 ;  /* 0x800000120d127221 */ /* 0x008fc80000000000 */
[----:B------:R-:W-:Y:S01]  /*0c50*/  FADD R9, |R9|, |R18| ;  /* 0x4000001209097221 */ /* 0x000fe20000000200 */
[----:B----4-:R-:W-:Y:S01]  /*0c60*/  FADD R19, R12, -R19 ;  /* 0x800000130c137221 */ /* 0x010fe20000000000 */
[----:B------:R-:W-:-:S03]  /*0c70*/  FADD R20, R13, -R20 ;  /* 0x800000140d147221 */ /* 0x000fc60000000000 */
[----:B------:R-:W-:Y:S01]  /*0c80*/  FSETP.GEU.AND P0, PT, R9, R8, PT ;  /* 0x000000080900720b */ /* 0x000fe20003f0e000 */
[----:B------:R-:W-:-:S03]  /*0c90*/  FADD R19, |R19|, |R20| ;  /* 0x4000001413137221 */ /* 0x000fc60000000200 */
[----:B------:R-:W-:-:S04]  /*0ca0*/  FSEL R8, R9, R8, !P0 ;  /* 0x0000000809087208 */ /* 0x000fc80004000000 */
[----:B------:R-:W-:-:S04]  /*0cb0*/  FSETP.GEU.AND P1, PT, R19, R8, PT ;  /* 0x000000081300720b */ /* 0x000fc80003f2e000 */
[----:B------:R-:W-:-:S09]  /*0cc0*/  FSEL R8, R19, R8, !P1 ;  /* 0x0000000813087208 */ /* 0x000fd20004800000 */
[----:B------:R-:W-:-:S04]  /*0cd0*/  @P1 SEL R17, R14, R15, !P0 ;  /* 0x0000000f0e111207 */ /* 0x000fc80004000000 */
[----:B------:R-:W-:-:S07]  /*0ce0*/  MOV R15, R17 ;  /* 0x00000011000f7202 */ /* 0x000fce0000000f00 */
.L_x_5:
[----:B------:R-:W-:Y:S05]  /*0cf0*/  BRA.U UP1, `(.L_x_3) ;  /* 0x0000000101307547 */ /* 0x000fea000b800000 */
[----:B0-----:R-:W0:Y:S02]  /*0d00*/  LDC.64 R4, c[0x0][0x390] ;  /* 0x0000e400ff047b82 */ /* 0x001e240000000a00 */
[----:B0-----:R-:W-:-:S06]  /*0d10*/  IMAD.WIDE.U32 R16, R16, 0x4, R4 ;  /* 0x0000000410107825 */ /* 0x001fcc00078e0004 */
[----:B------:R-:W2:Y:S02]  /*0d20*/  LDG.E.CONSTANT R16, desc[UR10][R16.64] ;  /* 0x0000000a10107981 */ /* 0x000ea4000c1e9900 */
[----:B--2---:R-:W-:-:S05]  /*0d30*/  SHF.L.U32 R5, R16, 0x1, RZ ;  /* 0x0000000110057819 */ /* 0x004fca00000006ff */
[----:B------:R-:W-:-:S05]  /*0d40*/  IMAD.WIDE R2, R5, 0x4, R2 ;  /* 0x0000000405027825 */ /* 0x000fca00078e0202 */
[----:B------:R-:W2:Y:S04]  /*0d50*/  LDG.E.CONSTANT R5, desc[UR10][R2.64] ;  /* 0x0000000a02057981 */ /* 0x000ea8000c1e9900 */
[----:B------:R-:W3:Y:S01]  /*0d60*/  LDG.E.CONSTANT R4, desc[UR10][R2.64+0x4] ;  /* 0x0000040a02047981 */ /* 0x000ee2000c1e9900 */
[----:B--2--5:R-:W-:Y:S01]  /*0d70*/  FADD R5, R12, -R5 ;  /* 0x800000050c057221 */ /* 0x024fe20000000000 */
[----:B---3--:R-:W-:-:S04]  /*0d80*/  FADD R4, R13, -R4 ;  /* 0x800000040d047221 */ /* 0x008fc80000000000 */
[----:B------:R-:W-:-:S05]  /*0d90*/  FADD R5, |R5|, |R4| ;  /* 0x4000000405057221 */ /* 0x000fca0000000200 */
[----:B------:R-:W-:-:S04]  /*0da0*/  FSETP.GEU.AND P0, PT, R5, R8, PT ;  /* 0x000000080500720b */ /* 0x000fc80003f0e000 */
[----:B------:R-:W-:-:S09]  /*0db0*/  SEL R15, R16, R15, !P0 ;  /* 0x0000000f100f7207 */ /* 0x000fd20004000000 */
.L_x_3:
[----:B------:R-:W-:-:S07]  /*0dc0*/  I2FP.F32.S32 R15, R15 ;  /* 0x0000000f000f7245 */ /* 0x000fce0000201400 */
.L_x_0:
[----:B0-----:R-:W0:Y:S02]  /*0dd0*/  LDC R2, c[0x0][0x3b0] ;  /* 0x0000ec00ff027b82 */ /* 0x001e240000000800 */
[----:B0-----:R-:W-:-:S13]  /*0de0*/  ISETP.GE.AND P0, PT, R2, 0x1, PT ;  /* 0x000000010200780c */ /* 0x001fda0003f06270 */
[----:B------:R-:W-:Y:S05]  /*0df0*/  @!P0 EXIT ;  /* 0x000000000000894d */ /* 0x000fea0003800000 */
[----:B------:R-:W0:Y:S01]  /*0e00*/  LDC.64 R2, c[0x0][0x3a0] ;  /* 0x0000e800ff027b82 */ /* 0x000e220000000a00 */
[----:B------:R-:W1:Y:S01]  /*0e10*/  LDCU UR8, c[0x0][0x3b0] ;  /* 0x00007600ff0877ac */ /* 0x000e620008000800 */
[----:B------:R-:W2:Y:S01]  /*0e20*/  LDCU.64 UR4, c[0x0][0x3a0] ;  /* 0x00007400ff0477ac */ /* 0x000ea20008000a00 */
[----:B0-----:R-:W3:Y:S01]  /*0e30*/  LDG.E.CONSTANT R3, desc[UR10][R2.64] ;  /* 0x0000000a02037981 */ /* 0x001ee2000c1e9900 */
[----:B------:R-:W-:Y:S01]  /*0e40*/  BSSY.RECONVERGENT B0, `(.L_x_6) ;  /* 0x0000010000007945 */ /* 0x000fe20003800200 */
[----:B---3-5:R-:W-:Y:S02]  /*0e50*/  ISETP.NE.AND P0, PT, R3, R0, PT ;  /* 0x000000000300720c */ /* 0x028fe40003f05270 */
[----:B------:R-:W-:-:S11]  /*0e60*/  CS2R R2, SRZ ;  /* 0x0000000000027805 */ /* 0x000fd6000001ff00 */
[----:B-12---:R-:W-:Y:S05]  /*0e70*/  @!P0 BRA `(.L_x_7) ;  /* 0x0000000000308947 */ /* 0x006fea0003800000 */
[----:B------:R-:W-:Y:S01]  /*0e80*/  HFMA2 R6, -RZ, RZ, 0, 0 ;  /* 0x00000000ff067431 */ /* 0x000fe200000001ff */
[----:B------:R-:W-:Y:S06]  /*0e90*/  BSSY.RECONVERGENT B1, `(.L_x_7) ;  /* 0x000000a000017945 */ /* 0x000fec0003800200 */
.L_x_8:
[----:B------:R-:W-:-:S04]  /*0ea0*/  IADD3 R6, PT, PT, R6, 0x1, RZ ;  /* 0x0000000106067810 */ /* 0x000fc80007ffe0ff */
[----:B------:R-:W-:-:S13]  /*0eb0*/  ISETP.NE.AND P0, PT, R6, UR8, PT ;  /* 0x0000000806007c0c */ /* 0x000fda000bf05270 */
[----:B------:R-:W-:Y:S05]  /*0ec0*/  @!P0 EXIT ;  /* 0x000000000000894d */ /* 0x000fea0003800000 */
[----:B------:R-:W-:-:S03]  /*0ed0*/  IMAD.WIDE.U32 R2, R6, 0x4, RZ ;  /* 0x0000000406027825 */ /* 0x000fc600078e00ff */
[----:B------:R-:W-:-:S04]  /*0ee0*/  IADD3 R4, P0, PT, R2, UR4, RZ ;  /* 0x0000000402047c10 */ /* 0x000fc8000ff1e0ff */
[----:B------:R-:W-:-:S06]  /*0ef0*/  IADD3.X R5, PT, PT, R3, UR5, RZ, P0, !PT ;  /* 0x0000000503057c10 */ /* 0x000fcc00087fe4ff */
[----:B------:R-:W2:Y:S02]  /*0f00*/  LDG.E.CONSTANT R5, desc[UR10][R4.64] ;  /* 0x0000000a04057981 */ /* 0x000ea4000c1e9900 */
[----:B--2---:R-:W-:-:S13]  /*0f10*/  ISETP.NE.AND P0, PT, R5, R0, PT ;  /* 0x000000000500720c */ /* 0x004fda0003f05270 */
[----:B------:R-:W-:Y:S05]  /*0f20*/  @P0 BRA `(.L_x_8) ;  /* 0xfffffffc00dc0947 */ /* 0x000fea000383ffff */
[----:B------:R-:W-:Y:S05]  /*0f30*/  BSYNC.RECONVERGENT B1 ;  /* 0x0000000000017941 */ /* 0x000fea0003800200 */
.L_x_7:
[----:B------:R-:W-:Y:S05]  /*0f40*/  BSYNC.RECONVERGENT B0 ;  /* 0x0000000000007941 */ /* 0x000fea0003800200 */
.L_x_6:
[----:B------:R-:W0:Y:S02]  /*0f50*/  LDCU.64 UR6, c[0x0][0x398] ;  /* 0x00007300ff0677ac */ /* 0x000e240008000a00 */
[----:B0-----:R-:W-:-:S04]  /*0f60*/  IADD3 R2, P0, PT, R2, UR6, RZ ;  /* 0x0000000602027c10 */ /* 0x001fc8000ff1e0ff */
[----:B------:R-:W-:-:S05]  /*0f70*/  IADD3.X R3, PT, PT, R3, UR7, RZ, P0, !PT ;  /* 0x0000000703037c10 */ /* 0x000fca00087fe4ff */
[----:B------:R-:W-:Y:S01]  /*0f80*/  STG.E desc[UR10][R2.64], R15 ;  /* 0x0000000f02007986 */ /* 0x000fe2000c10190a */
[----:B------:R-:W-:Y:S05]  /*0f90*/  EXIT ;  /* 0x000000000000794d */ /* 0x000fea0003800000 */
.L_x_9:
[----:B------:R-:W-:-:S00]  /*0fa0*/  BRA `(.L_x_9) ;  /* 0xfffffffc00fc7947 */ /* 0x000fc0000383ffff */
[----:B------:R-:W-:-:S00]  /*0fb0*/  NOP ;  /* 0x0000000000007918 */ /* 0x000fc00000000000 */
        /* <DEDUP_REMOVED lines=12> */
.L_x_10:


//--------------------- .nv.shared.reserved.0     --------------------------
	.section	.nv.shared.reserved.0,"aw",@nobits
	.weak		__nv_reservedSMEM_offset_0_alias
	.size		__nv_reservedSMEM_offset_0_alias, 0, 64
	.other		__nv_reservedSMEM_offset_0_alias,@"STO_CUDA_RESERVED_SHARED STV_DEFAULT"
__nv_reservedSMEM_offset_0_alias:
	.zero		0
	.zero		64


//--------------------- .nv.constant0.assign_closest_saturated_to_unresolved --------------------------
	.section	.nv.constant0.assign_closest_saturated_to_unresolved,"a",@progbits
	.sectionflags	@""
	.align	4
.nv.constant0.assign_closest_saturated_to_unresolved:
	.zero		948


//--------------------- SYMBOLS --------------------------

	.type		.nv.reservedSmem.offset0,@object
	.size		.nv.reservedSmem.offset0,0x4
